//
// Generated by NVIDIA NVVM Compiler
//
// Compiler Build ID: CL-36424714
// Cuda compilation tools, release 13.0, V13.0.88
// Based on NVVM 20.0.0
//

.version 9.0
.target sm_100
.address_size 64

	// .globl	_Z14oscilateKernelfP6float3
.global .align 4 .b8 __cudart_i2opi_f[24] = {65, 144, 67, 60, 153, 149, 98, 219, 192, 221, 52, 245, 209, 87, 39, 252, 41, 21, 68, 78, 110, 131, 249, 162};

.visible .entry _Z14oscilateKernelfP6float3(
	.param .f32 _Z14oscilateKernelfP6float3_param_0,
	.param .u64 .ptr .align 1 _Z14oscilateKernelfP6float3_param_1
)
{
	.local .align 4 .b8 	__local_depot0[28];
	.reg .b64 	%SP;
	.reg .b64 	%SPL;
	.reg .pred 	%p<9>;
	.reg .b32 	%r<51>;
	.reg .b32 	%f<33>;
	.reg .b64 	%rd<25>;
	.reg .b64 	%fd<3>;

	mov.u64 	%SPL, __local_depot0;
	ld.param.f32 	%f7, [_Z14oscilateKernelfP6float3_param_0];
	ld.param.u64 	%rd10, [_Z14oscilateKernelfP6float3_param_1];
	cvta.to.global.u64 	%rd11, %rd10;
	add.u64 	%rd1, %SPL, 0;
	mov.u32 	%r15, %ctaid.x;
	mov.u32 	%r16, %ntid.x;
	mov.u32 	%r17, %tid.x;
	mad.lo.s32 	%r18, %r15, %r16, %r17;
	mov.u32 	%r19, %ctaid.y;
	mov.u32 	%r20, %ntid.y;
	mov.u32 	%r21, %tid.y;
	mad.lo.s32 	%r22, %r19, %r20, %r21;
	mov.u32 	%r23, %nctaid.x;
	mul.lo.s32 	%r24, %r16, %r23;
	mad.lo.s32 	%r25, %r24, %r18, %r22;
	mul.wide.u32 	%rd13, %r25, 12;
	add.s64 	%rd2, %rd11, %rd13;
	ld.global.f32 	%f8, [%rd2];
	ld.global.f32 	%f9, [%rd2+4];
	add.f32 	%f10, %f7, %f8;
	add.f32 	%f1, %f10, %f9;
	mul.f32 	%f11, %f1, 0f3F22F983;
	cvt.rni.s32.f32 	%r50, %f11;
	cvt.rn.f32.s32 	%f12, %r50;
	fma.rn.f32 	%f13, %f12, 0fBFC90FDA, %f1;
	fma.rn.f32 	%f14, %f12, 0fB3A22168, %f13;
	fma.rn.f32 	%f32, %f12, 0fA7C234C5, %f14;
	abs.f32 	%f3, %f1;
	setp.ltu.f32 	%p1, %f3, 0f47CE4780;
	@%p1 bra 	$L__BB0_8;
	setp.neu.f32 	%p2, %f3, 0f7F800000;
	@%p2 bra 	$L__BB0_3;
	mov.f32 	%f17, 0f00000000;
	mul.rn.f32 	%f32, %f1, %f17;
	mov.b32 	%r50, 0;
	bra.uni 	$L__BB0_8;
$L__BB0_3:
	mov.b32 	%r2, %f1;
	shl.b32 	%r27, %r2, 8;
	or.b32  	%r3, %r27, -2147483648;
	mov.b64 	%rd24, 0;
	mov.b32 	%r47, 0;
	mov.u64 	%rd22, __cudart_i2opi_f;
	mov.u64 	%rd23, %rd1;
$L__BB0_4:
	.pragma "nounroll";
	ld.global.nc.u32 	%r28, [%rd22];
	mad.wide.u32 	%rd16, %r28, %r3, %rd24;
	shr.u64 	%rd24, %rd16, 32;
	st.local.u32 	[%rd23], %rd16;
	add.s32 	%r47, %r47, 1;
	add.s64 	%rd23, %rd23, 4;
	add.s64 	%rd22, %rd22, 4;
	setp.ne.s32 	%p3, %r47, 6;
	@%p3 bra 	$L__BB0_4;
	shr.u32 	%r29, %r2, 23;
	st.local.u32 	[%rd1+24], %rd24;
	and.b32  	%r6, %r29, 31;
	and.b32  	%r30, %r29, 224;
	add.s32 	%r31, %r30, -128;
	shr.u32 	%r32, %r31, 5;
	mul.wide.u32 	%rd17, %r32, 4;
	sub.s64 	%rd9, %rd1, %rd17;
	ld.local.u32 	%r48, [%rd9+24];
	ld.local.u32 	%r49, [%rd9+20];
	setp.eq.s32 	%p4, %r6, 0;
	@%p4 bra 	$L__BB0_7;
	shf.l.wrap.b32 	%r48, %r49, %r48, %r6;
	ld.local.u32 	%r33, [%rd9+16];
	shf.l.wrap.b32 	%r49, %r33, %r49, %r6;
$L__BB0_7:
	shr.u32 	%r34, %r48, 30;
	shf.l.wrap.b32 	%r35, %r49, %r48, 2;
	shl.b32 	%r36, %r49, 2;
	shr.u32 	%r37, %r35, 31;
	add.s32 	%r38, %r37, %r34;
	neg.s32 	%r39, %r38;
	setp.lt.s32 	%p5, %r2, 0;
	selp.b32 	%r50, %r39, %r38, %p5;
	xor.b32  	%r40, %r35, %r2;
	shr.s32 	%r41, %r35, 31;
	xor.b32  	%r42, %r41, %r35;
	xor.b32  	%r43, %r41, %r36;
	cvt.u64.u32 	%rd18, %r42;
	shl.b64 	%rd19, %rd18, 32;
	cvt.u64.u32 	%rd20, %r43;
	or.b64  	%rd21, %rd19, %rd20;
	cvt.rn.f64.s64 	%fd1, %rd21;
	mul.f64 	%fd2, %fd1, 0d3BF921FB54442D19;
	cvt.rn.f32.f64 	%f15, %fd2;
	neg.f32 	%f16, %f15;
	setp.lt.s32 	%p6, %r40, 0;
	selp.f32 	%f32, %f16, %f15, %p6;
$L__BB0_8:
	mul.rn.f32 	%f18, %f32, %f32;
	and.b32  	%r45, %r50, 1;
	setp.eq.b32 	%p7, %r45, 1;
	selp.f32 	%f19, 0f3F800000, %f32, %p7;
	fma.rn.f32 	%f20, %f18, %f19, 0f00000000;
	fma.rn.f32 	%f21, %f18, 0f37CBAC00, 0fBAB607ED;
	selp.f32 	%f22, %f21, 0fB94D4153, %p7;
	selp.f32 	%f23, 0f3D2AAABB, 0f3C0885E4, %p7;
	fma.rn.f32 	%f24, %f22, %f18, %f23;
	selp.f32 	%f25, 0fBEFFFFFF, 0fBE2AAAA8, %p7;
	fma.rn.f32 	%f26, %f24, %f18, %f25;
	fma.rn.f32 	%f27, %f26, %f20, %f19;
	and.b32  	%r46, %r50, 2;
	setp.eq.s32 	%p8, %r46, 0;
	mov.f32 	%f28, 0f00000000;
	sub.f32 	%f29, %f28, %f27;
	selp.f32 	%f30, %f27, %f29, %p8;
	fma.rn.f32 	%f31, %f30, 0f40000000, 0f40000000;
	st.global.f32 	[%rd2+8], %f31;
	ret;

}
	// .globl	_Z15updateVBOKernelP6float3Pfjj
.visible .entry _Z15updateVBOKernelP6float3Pfjj(
	.param .u64 .ptr .align 1 _Z15updateVBOKernelP6float3Pfjj_param_0,
	.param .u64 .ptr .align 1 _Z15updateVBOKernelP6float3Pfjj_param_1,
	.param .u32 _Z15updateVBOKernelP6float3Pfjj_param_2,
	.param .u32 _Z15updateVBOKernelP6float3Pfjj_param_3
)
{
	.reg .pred 	%p<4>;
	.reg .b32 	%r<19>;
	.reg .b32 	%f<2>;
	.reg .b64 	%rd<9>;

	ld.param.u64 	%rd1, [_Z15updateVBOKernelP6float3Pfjj_param_0];
	ld.param.u64 	%rd2, [_Z15updateVBOKernelP6float3Pfjj_param_1];
	ld.param.u32 	%r4, [_Z15updateVBOKernelP6float3Pfjj_param_2];
	ld.param.u32 	%r5, [_Z15updateVBOKernelP6float3Pfjj_param_3];
	mov.u32 	%r7, %ctaid.x;
	mov.u32 	%r8, %ntid.x;
	mov.u32 	%r9, %tid.x;
	mad.lo.s32 	%r1, %r7, %r8, %r9;
	mov.u32 	%r10, %ctaid.y;
	mov.u32 	%r11, %ntid.y;
	mov.u32 	%r12, %tid.y;
	mad.lo.s32 	%r13, %r10, %r11, %r12;
	mov.u32 	%r14, %nctaid.x;
	mul.lo.s32 	%r15, %r8, %r14;
	mul.lo.s32 	%r3, %r15, %r1;
	setp.ge.u32 	%p1, %r1, %r4;
	setp.ge.u32 	%p2, %r13, %r5;
	or.pred  	%p3, %p1, %p2;
	@%p3 bra 	$L__BB1_2;
	cvta.to.global.u64 	%rd3, %rd1;
	cvta.to.global.u64 	%rd4, %rd2;
	mad.lo.s32 	%r16, %r4, %r1, %r13;
	add.s32 	%r17, %r3, %r13;
	mul.wide.u32 	%rd5, %r17, 12;
	add.s64 	%rd6, %rd3, %rd5;
	ld.global.f32 	%f1, [%rd6+8];
	mad.lo.s32 	%r18, %r16, 6, 2;
	mul.wide.u32 	%rd7, %r18, 4;
	add.s64 	%rd8, %rd4, %rd7;
	st.global.f32 	[%rd8], %f1;
$L__BB1_2:
	ret;

}


// ===== COMPILED SASS (sm_100) =====

	.target	sm_100

	.elftype	@"ET_EXEC"


//--------------------- .note.nv.tkinfo           --------------------------
	.section	.note.nv.tkinfo,"",@"SHT_NOTE"
	.sectionflags	@"SHF_NOTE_NV_TKINFO"
	.tkinfo
        /*0018*/ 	.word	0x00000002
        /*0030*/ 	.string	""
        /*0030*/ 	.string	"ptxas"
        /*0030*/ 	.string	"Cuda compilation tools, release 13.0, V13.0.88"
        /*0030*/ 	.string	"Build cuda_13.0.r13.0/compiler.36424714_0"
        /*0030*/ 	.string	"-arch sm_100 -m 64 "



//--------------------- .note.nv.cuinfo           --------------------------
	.section	.note.nv.cuinfo,"",@"SHT_NOTE"
	.sectionflags	@"SHF_NOTE_NV_CUINFO"
        /*0018*/ 	.short	0x0002
        /*001a*/ 	.short	0x0064
        /*001c*/ 	.short	0x0082
	.zero		2


//--------------------- .nv.info                  --------------------------
	.section	.nv.info,"",@"SHT_CUDA_INFO"
	.align	4


	//----- nvinfo : EIATTR_REGCOUNT
	.align		4
        /*0000*/ 	.byte	0x04, 0x2f
        /*0002*/ 	.short	(.L_2 - .L_1)
	.align		4
.L_1:
        /*0004*/ 	.word	index@(_Z14oscilateKernelfP6float3)
        /*0008*/ 	.word	0x00000013


	//----- nvinfo : EIATTR_FRAME_SIZE
	.align		4
.L_2:
        /*000c*/ 	.byte	0x04, 0x11
        /*000e*/ 	.short	(.L_4 - .L_3)
	.align		4
.L_3:
        /*0010*/ 	.word	index@(_Z14oscilateKernelfP6float3)
        /*0014*/ 	.word	0x00000000


	//----- nvinfo : EIATTR_REGCOUNT
	.align		4
.L_4:
        /*0018*/ 	.byte	0x04, 0x2f
        /*001a*/ 	.short	(.L_6 - .L_5)
	.align		4
.L_5:
        /*001c*/ 	.word	index@(_Z15updateVBOKernelP6float3Pfjj)
        /*0020*/ 	.word	0x0000000c


	//----- nvinfo : EIATTR_FRAME_SIZE
	.align		4
.L_6:
        /*0024*/ 	.byte	0x04, 0x11
        /*0026*/ 	.short	(.L_8 - .L_7)
	.align		4
.L_7:
        /*0028*/ 	.word	index@(_Z15updateVBOKernelP6float3Pfjj)
        /*002c*/ 	.word	0x00000000


	//----- nvinfo : EIATTR_MIN_STACK_SIZE
	.align		4
.L_8:
        /*0030*/ 	.byte	0x04, 0x12
        /*0032*/ 	.short	(.L_10 - .L_9)
	.align		4
.L_9:
        /*0034*/ 	.word	index@(_Z15updateVBOKernelP6float3Pfjj)
        /*0038*/ 	.word	0x00000000


	//----- nvinfo : EIATTR_MIN_STACK_SIZE
	.align		4
.L_10:
        /*003c*/ 	.byte	0x04, 0x12
        /*003e*/ 	.short	(.L_12 - .L_11)
	.align		4
.L_11:
        /*0040*/ 	.word	index@(_Z14oscilateKernelfP6float3)
        /*0044*/ 	.word	0x00000000
.L_12:


//--------------------- .nv.compat                --------------------------
	.section	.nv.compat,"",@"SHT_CUDA_COMPAT_INFO"
	.align	4
        /*0000*/ 	.byte	0x02, 0x09, 0x00, 0x00, 0x02, 0x02, 0x01, 0x00, 0x02, 0x05, 0x05, 0x00, 0x03, 0x07, 0x01, 0x01
        /*0010*/ 	.byte	0x02, 0x03, 0x00, 0x00, 0x02, 0x06, 0x01, 0x00, 0x04, 0x0b, 0x08, 0x00, 0x01, 0x00, 0x00, 0x00
        /*0020*/ 	.byte	0x00, 0x00, 0x00, 0x00


//--------------------- .nv.info._Z15updateVBOKernelP6float3Pfjj --------------------------
	.section	.nv.info._Z15updateVBOKernelP6float3Pfjj,"",@"SHT_CUDA_INFO"
	.sectionflags	@""
	.align	4


	//----- nvinfo : EIATTR_CUDA_API_VERSION
	.align		4
        /*0000*/ 	.byte	0x04, 0x37
        /*0002*/ 	.short	(.L_14 - .L_13)
.L_13:
        /*0004*/ 	.word	0x00000082


	//----- nvinfo : EIATTR_KPARAM_INFO
	.align		4
.L_14:
        /*0008*/ 	.byte	0x04, 0x17
        /*000a*/ 	.short	(.L_16 - .L_15)
.L_15:
        /*000c*/ 	.word	0x00000000
        /*0010*/ 	.short	0x0003
        /*0012*/ 	.short	0x0014
        /*0014*/ 	.byte	0x00, 0xf0, 0x11, 0x00


	//----- nvinfo : EIATTR_KPARAM_INFO
	.align		4
.L_16:
        /*0018*/ 	.byte	0x04, 0x17
        /*001a*/ 	.short	(.L_18 - .L_17)
.L_17:
        /*001c*/ 	.word	0x00000000
        /*0020*/ 	.short	0x0002
        /*0022*/ 	.short	0x0010
        /*0024*/ 	.byte	0x00, 0xf0, 0x11, 0x00


	//----- nvinfo : EIATTR_KPARAM_INFO
	.align		4
.L_18:
        /*0028*/ 	.byte	0x04, 0x17
        /*002a*/ 	.short	(.L_20 - .L_19)
.L_19:
        /*002c*/ 	.word	0x00000000
        /*0030*/ 	.short	0x0001
        /*0032*/ 	.short	0x0008
        /*0034*/ 	.byte	0x00, 0xf5, 0x21, 0x00


	//----- nvinfo : EIATTR_KPARAM_INFO
	.align		4
.L_20:
        /*0038*/ 	.byte	0x04, 0x17
        /*003a*/ 	.short	(.L_22 - .L_21)
.L_21:
        /*003c*/ 	.word	0x00000000
        /*0040*/ 	.short	0x0000
        /*0042*/ 	.short	0x0000
        /*0044*/ 	.byte	0x00, 0xf5, 0x21, 0x00


	//----- nvinfo : EIATTR_SPARSE_MMA_MASK
	.align		4
.L_22:
        /*0048*/ 	.byte	0x03, 0x50
        /*004a*/ 	.short	0x0000


	//----- nvinfo : EIATTR_MAXREG_COUNT
	.align		4
        /*004c*/ 	.byte	0x03, 0x1b
        /*004e*/ 	.short	0x00ff


	//----- nvinfo : EIATTR_MERCURY_ISA_VERSION
	.align		4
        /*0050*/ 	.byte	0x03, 0x5f
        /*0052*/ 	.short	0x0101


	//----- nvinfo : EIATTR_VRC_CTA_INIT_COUNT
	.align		4
        /*0054*/ 	.byte	0x02, 0x4a
	.zero		1
	.zero		1


	//----- nvinfo : EIATTR_EXIT_INSTR_OFFSETS
	.align		4
        /*0058*/ 	.byte	0x04, 0x1c
        /*005a*/ 	.short	(.L_24 - .L_23)


	//   ....[0]....
.L_23:
        /*005c*/ 	.word	0x000000e0


	//   ....[1]....
        /*0060*/ 	.word	0x000001b0


	//----- nvinfo : EIATTR_CBANK_PARAM_SIZE
	.align		4
.L_24:
        /*0064*/ 	.byte	0x03, 0x19
        /*0066*/ 	.short	0x0018


	//----- nvinfo : EIATTR_PARAM_CBANK
	.align		4
        /*0068*/ 	.byte	0x04, 0x0a
        /*006a*/ 	.short	(.L_26 - .L_25)
	.align		4
.L_25:
        /*006c*/ 	.word	index@(.nv.constant0._Z15updateVBOKernelP6float3Pfjj)
        /*0070*/ 	.short	0x0380
        /*0072*/ 	.short	0x0018


	//----- nvinfo : EIATTR_SW_WAR
	.align		4
.L_26:
        /*0074*/ 	.byte	0x04, 0x36
        /*0076*/ 	.short	(.L_28 - .L_27)
.L_27:
        /*0078*/ 	.word	0x00000008
.L_28:


//--------------------- .nv.info._Z14oscilateKernelfP6float3 --------------------------
	.section	.nv.info._Z14oscilateKernelfP6float3,"",@"SHT_CUDA_INFO"
	.sectionflags	@""
	.align	4


	//----- nvinfo : EIATTR_CUDA_API_VERSION
	.align		4
        /*0000*/ 	.byte	0x04, 0x37
        /*0002*/ 	.short	(.L_30 - .L_29)
.L_29:
        /*0004*/ 	.word	0x00000082


	//----- nvinfo : EIATTR_KPARAM_INFO
	.align		4
.L_30:
        /*0008*/ 	.byte	0x04, 0x17
        /*000a*/ 	.short	(.L_32 - .L_31)
.L_31:
        /*000c*/ 	.word	0x00000000
        /*0010*/ 	.short	0x0001
        /*0012*/ 	.short	0x0008
        /*0014*/ 	.byte	0x00, 0xf5, 0x21, 0x00


	//----- nvinfo : EIATTR_KPARAM_INFO
	.align		4
.L_32:
        /*0018*/ 	.byte	0x04, 0x17
        /*001a*/ 	.short	(.L_34 - .L_33)
.L_33:
        /*001c*/ 	.word	0x00000000
        /*0020*/ 	.short	0x0000
        /*0022*/ 	.short	0x0000
        /*0024*/ 	.byte	0x00, 0xf0, 0x11, 0x00


	//----- nvinfo : EIATTR_SPARSE_MMA_MASK
	.align		4
.L_34:
        /*0028*/ 	.byte	0x03, 0x50
        /*002a*/ 	.short	0x0000


	//----- nvinfo : EIATTR_MAXREG_COUNT
	.align		4
        /*002c*/ 	.byte	0x03, 0x1b
        /*002e*/ 	.short	0x00ff


	//----- nvinfo : EIATTR_MERCURY_ISA_VERSION
	.align		4
        /*0030*/ 	.byte	0x03, 0x5f
        /*0032*/ 	.short	0x0101


	//----- nvinfo : EIATTR_VRC_CTA_INIT_COUNT
	.align		4
        /*0034*/ 	.byte	0x02, 0x4a
	.zero		1
	.zero		1


	//----- nvinfo : EIATTR_EXIT_INSTR_OFFSETS
	.align		4
        /*0038*/ 	.byte	0x04, 0x1c
        /*003a*/ 	.short	(.L_36 - .L_35)


	//   ....[0]....
.L_35:
        /*003c*/ 	.word	0x00000920


	//----- nvinfo : EIATTR_CRS_STACK_SIZE
	.align		4
.L_36:
        /*0040*/ 	.byte	0x04, 0x1e
        /*0042*/ 	.short	(.L_38 - .L_37)
.L_37:
        /*0044*/ 	.word	0x00000000


	//----- nvinfo : EIATTR_CBANK_PARAM_SIZE
	.align		4
.L_38:
        /*0048*/ 	.byte	0x03, 0x19
        /*004a*/ 	.short	0x0010


	//----- nvinfo : EIATTR_PARAM_CBANK
	.align		4
        /*004c*/ 	.byte	0x04, 0x0a
        /*004e*/ 	.short	(.L_40 - .L_39)
	.align		4
.L_39:
        /*0050*/ 	.word	index@(.nv.constant0._Z14oscilateKernelfP6float3)
        /*0054*/ 	.short	0x0380
        /*0056*/ 	.short	0x0010


	//----- nvinfo : EIATTR_SW_WAR
	.align		4
.L_40:
        /*0058*/ 	.byte	0x04, 0x36
        /*005a*/ 	.short	(.L_42 - .L_41)
.L_41:
        /*005c*/ 	.word	0x00000008
.L_42:


//--------------------- .nv.callgraph             --------------------------
	.section	.nv.callgraph,"",@"SHT_CUDA_CALLGRAPH"
	.align	4
	.sectionentsize	8
	.align		4
        /*0000*/ 	.word	0x00000000
	.align		4
        /*0004*/ 	.word	0xffffffff
	.align		4
        /*0008*/ 	.word	0x00000000
	.align		4
        /*000c*/ 	.word	0xfffffffe
	.align		4
        /*0010*/ 	.word	0x00000000
	.align		4
        /*0014*/ 	.word	0xfffffffd
	.align		4
        /*0018*/ 	.word	0x00000000
	.align		4
        /*001c*/ 	.word	0xfffffffc


//--------------------- .nv.constant4             --------------------------
	.section	.nv.constant4,"a",@progbits
	.align	8
	.align		8
.nv.constant4:
        /*0000*/ 	.dword	__cudart_i2opi_f


//--------------------- .text._Z15updateVBOKernelP6float3Pfjj --------------------------
	.section	.text._Z15updateVBOKernelP6float3Pfjj,"ax",@progbits
	.align	128
        .global         _Z15updateVBOKernelP6float3Pfjj
        .type           _Z15updateVBOKernelP6float3Pfjj,@function
        .size           _Z15updateVBOKernelP6float3Pfjj,(.L_x_7 - _Z15updateVBOKernelP6float3Pfjj)
        .other          _Z15updateVBOKernelP6float3Pfjj,@"STO_CUDA_ENTRY STV_DEFAULT"
_Z15updateVBOKernelP6float3Pfjj:
.text._Z15updateVBOKernelP6float3Pfjj:
[----:B------:R-:W-:Y:S01]  /*0000*/  LDC R1, c[0x0][0x37c] ;  /* 0x0000df00ff017b82 */ /* 0x000fe20000000800 */
[----:B------:R-:W0:Y:S07]  /*0010*/  S2R R2, SR_TID.Y ;  /* 0x0000000000027919 */ /* 0x000e2e0000002200 */
[----:B------:R-:W1:Y:S01]  /*0020*/  LDC R5, c[0x0][0x360] ;  /* 0x0000d800ff057b82 */ /* 0x000e620000000800 */
[----:B------:R-:W2:Y:S01]  /*0030*/  LDCU.64 UR8, c[0x0][0x390] ;  /* 0x00007200ff0877ac */ /* 0x000ea20008000a00 */
[----:B------:R-:W1:Y:S06]  /*0040*/  S2R R0, SR_TID.X ;  /* 0x0000000000007919 */ /* 0x000e6c0000002100 */
[----:B------:R-:W0:Y:S08]  /*0050*/  S2UR UR5, SR_CTAID.Y ;  /* 0x00000000000579c3 */ /* 0x000e300000002600 */
[----:B------:R-:W0:Y:S01]  /*0060*/  LDC R7, c[0x0][0x364] ;  /* 0x0000d900ff077b82 */ /* 0x000e220000000800 */
[----:B------:R-:W3:Y:S07]  /*0070*/  LDCU UR6, c[0x0][0x370] ;  /* 0x00006e00ff0677ac */ /* 0x000eee0008000800 */
[----:B------:R-:W1:Y:S01]  /*0080*/  S2UR UR4, SR_CTAID.X ;  /* 0x00000000000479c3 */ /* 0x000e620000002500 */
[----:B0-----:R-:W-:-:S05]  /*0090*/  IMAD R7, R7, UR5, R2 ;  /* 0x0000000507077c24 */ /* 0x001fca000f8e0202 */
[----:B--2---:R-:W-:Y:S01]  /*00a0*/  ISETP.GE.U32.AND P0, PT, R7, UR9, PT ;  /* 0x0000000907007c0c */ /* 0x004fe2000bf06070 */
[C---:B-1----:R-:W-:Y:S02]  /*00b0*/  IMAD R0, R5.reuse, UR4, R0 ;  /* 0x0000000405007c24 */ /* 0x042fe4000f8e0200 */
[----:B---3--:R-:W-:-:S03]  /*00c0*/  IMAD R5, R5, UR6, RZ ;  /* 0x0000000605057c24 */ /* 0x008fc6000f8e02ff */
[----:B------:R-:W-:-:S13]  /*00d0*/  ISETP.GE.U32.OR P0, PT, R0, UR8, P0 ;  /* 0x0000000800007c0c */ /* 0x000fda0008706470 */
[----:B------:R-:W-:Y:S05]  /*00e0*/  @P0 EXIT ;  /* 0x000000000000094d */ /* 0x000fea0003800000 */
[----:B------:R-:W0:Y:S01]  /*00f0*/  LDC.64 R2, c[0x0][0x380] ;  /* 0x0000e000ff027b82 */ /* 0x000e220000000a00 */
[----:B------:R-:W1:Y:S01]  /*0100*/  LDCU.64 UR4, c[0x0][0x358] ;  /* 0x00006b00ff0477ac */ /* 0x000e620008000a00 */
[----:B------:R-:W-:-:S05]  /*0110*/  IMAD R4, R0, R5, RZ ;  /* 0x0000000500047224 */ /* 0x000fca00078e02ff */
[----:B------:R-:W-:-:S05]  /*0120*/  IADD3 R5, PT, PT, R7, R4, RZ ;  /* 0x0000000407057210 */ /* 0x000fca0007ffe0ff */
[----:B0-----:R-:W-:Y:S02]  /*0130*/  IMAD.WIDE.U32 R2, R5, 0xc, R2 ;  /* 0x0000000c05027825 */ /* 0x001fe400078e0002 */
[----:B------:R-:W0:Y:S04]  /*0140*/  LDC.64 R4, c[0x0][0x388] ;  /* 0x0000e200ff047b82 */ /* 0x000e280000000a00 */
[----:B-1----:R-:W2:Y:S01]  /*0150*/  LDG.E R3, desc[UR4][R2.64+0x8] ;  /* 0x0000080402037981 */ /* 0x002ea2000c1e1900 */
[----:B------:R-:W-:Y:S02]  /*0160*/  HFMA2 R9, -RZ, RZ, 0, 3.5762786865234375e-07 ;  /* 0x00000006ff097431 */ /* 0x000fe400000001ff */
[----:B------:R-:W-:-:S04]  /*0170*/  IMAD R0, R0, UR8, R7 ;  /* 0x0000000800007c24 */ /* 0x000fc8000f8e0207 */
[----:B------:R-:W-:-:S04]  /*0180*/  IMAD R7, R0, R9, 0x2 ;  /* 0x0000000200077424 */ /* 0x000fc800078e0209 */
[----:B0-----:R-:W-:-:S05]  /*0190*/  IMAD.WIDE.U32 R4, R7, 0x4, R4 ;  /* 0x0000000407047825 */ /* 0x001fca00078e0004 */
[----:B--2---:R-:W-:Y:S01]  /*01a0*/  STG.E desc[UR4][R4.64], R3 ;  /* 0x0000000304007986 */ /* 0x004fe2000c101904 */
[----:B------:R-:W-:Y:S05]  /*01b0*/  EXIT ;  /* 0x000000000000794d */ /* 0x000fea0003800000 */
.L_x_0:
[----:B------:R-:W-:-:S00]  /*01c0*/  BRA `(.L_x_0) ;  /* 0xfffffffc00fc7947 */ /* 0x000fc0000383ffff */
[----:B------:R-:W-:-:S00]  /*01d0*/  NOP ;  /* 0x0000000000007918 */ /* 0x000fc00000000000 */
        /* <DEDUP_REMOVED lines=10> */
.L_x_7:


//--------------------- .text._Z14oscilateKernelfP6float3 --------------------------
	.section	.text._Z14oscilateKernelfP6float3,"ax",@progbits
	.align	128
        .global         _Z14oscilateKernelfP6float3
        .type           _Z14oscilateKernelfP6float3,@function
        .size           _Z14oscilateKernelfP6float3,(.L_x_8 - _Z14oscilateKernelfP6float3)
        .other          _Z14oscilateKernelfP6float3,@"STO_CUDA_ENTRY STV_DEFAULT"
_Z14oscilateKernelfP6float3:
.text._Z14oscilateKernelfP6float3:
        /* <DEDUP_REMOVED lines=8> */
[----:B------:R-:W1:Y:S08]  /*0080*/  S2UR UR4, SR_CTAID.X ;  /* 0x00000000000479c3 */ /* 0x000e700000002500 */
[----:B------:R-:W4:Y:S01]  /*0090*/  LDC.64 R2, c[0x0][0x388] ;  /* 0x0000e200ff027b82 */ /* 0x000f220000000a00 */
[----:B0-----:R-:W-:-:S02]  /*00a0*/  IMAD R5, R5, UR5, R0 ;  /* 0x0000000505057c24 */ /* 0x001fc4000f8e0200 */
[C---:B-1----:R-:W-:Y:S01]  /*00b0*/  IMAD R0, R4.reuse, UR4, R7 ;  /* 0x0000000404007c24 */ /* 0x042fe2000f8e0207 */
[----:B------:R-:W0:Y:S01]  /*00c0*/  LDCU UR4, c[0x0][0x380] ;  /* 0x00007000ff0477ac */ /* 0x000e220008000800 */
[----:B---3--:R-:W-:-:S04]  /*00d0*/  IMAD R4, R4, UR8, RZ ;  /* 0x0000000804047c24 */ /* 0x008fc8000f8e02ff */
[----:B------:R-:W-:-:S04]  /*00e0*/  IMAD R5, R0, R4, R5 ;  /* 0x0000000400057224 */ /* 0x000fc800078e0205 */
[----:B----4-:R-:W-:-:S05]  /*00f0*/  IMAD.WIDE.U32 R2, R5, 0xc, R2 ;  /* 0x0000000c05027825 */ /* 0x010fca00078e0002 */
[----:B--2---:R-:W0:Y:S04]  /*0100*/  LDG.E R0, desc[UR6][R2.64] ;  /* 0x0000000602007981 */ /* 0x004e28000c1e1900 */
[----:B------:R-:W2:Y:S01]  /*0110*/  LDG.E R4, desc[UR6][R2.64+0x4] ;  /* 0x0000040602047981 */ /* 0x000ea2000c1e1900 */
[----:B------:R-:W-:Y:S01]  /*0120*/  BSSY.RECONVERGENT B0, `(.L_x_1) ;  /* 0x000006b000007945 */ /* 0x000fe20003800200 */
[----:B0-----:R-:W-:-:S04]  /*0130*/  FADD R5, R0, UR4 ;  /* 0x0000000400057e21 */ /* 0x001fc80008000000 */
[----:B--2---:R-:W-:-:S04]  /*0140*/  FADD R0, R4, R5 ;  /* 0x0000000504007221 */ /* 0x004fc80000000000 */
[C---:B------:R-:W-:Y:S01]  /*0150*/  FMUL R4, R0.reuse, 0.63661974668502807617 ;  /* 0x3f22f98300047820 */ /* 0x040fe20000400000 */
[----:B------:R-:W-:-:S03]  /*0160*/  FSETP.GE.AND P0, PT, |R0|, 105615, PT ;  /* 0x47ce47800000780b */ /* 0x000fc60003f06200 */
[----:B------:R-:W0:Y:S02]  /*0170*/  F2I.NTZ R8, R4 ;  /* 0x0000000400087305 */ /* 0x000e240000203100 */
[----:B0-----:R-:W-:-:S05]  /*0180*/  I2FP.F32.S32 R5, R8 ;  /* 0x0000000800057245 */ /* 0x001fca0000201400 */
[----:B------:R-:W-:-:S04]  /*0190*/  FFMA R6, R5, -1.5707962512969970703, R0 ;  /* 0xbfc90fda05067823 */ /* 0x000fc80000000000 */
[----:B------:R-:W-:-:S04]  /*01a0*/  FFMA R6, R5, -7.5497894158615963534e-08, R6 ;  /* 0xb3a2216805067823 */ /* 0x000fc80000000006 */
[----:B------:R-:W-:Y:S01]  /*01b0*/  FFMA R6, R5, -5.3903029534742383927e-15, R6 ;  /* 0xa7c234c505067823 */ /* 0x000fe20000000006 */
[----:B------:R-:W-:Y:S06]  /*01c0*/  @!P0 BRA `(.L_x_2) ;  /* 0x0000000400808947 */ /* 0x000fec0003800000 */
[----:B------:R-:W-:-:S13]  /*01d0*/  FSETP.NEU.AND P0, PT, |R0|, +INF , PT ;  /* 0x7f8000000000780b */ /* 0x000fda0003f0d200 */
[----:B------:R-:W-:Y:S01]  /*01e0*/  @!P0 FMUL R6, RZ, R0 ;  /* 0x00000000ff068220 */ /* 0x000fe20000400000 */
[----:B------:R-:W-:Y:S01]  /*01f0*/  @!P0 IMAD.MOV.U32 R8, RZ, RZ, RZ ;  /* 0x000000ffff088224 */ /* 0x000fe200078e00ff */
[----:B------:R-:W-:Y:S06]  /*0200*/  @!P0 BRA `(.L_x_2) ;  /* 0x0000000400708947 */ /* 0x000fec0003800000 */
[----:B------:R-:W-:Y:S01]  /*0210*/  IMAD.SHL.U32 R5, R0, 0x100, RZ ;  /* 0x0000010000057824 */ /* 0x000fe200078e00ff */
[----:B------:R-:W0:Y:S01]  /*0220*/  LDCU.64 UR8, c[0x4][URZ] ;  /* 0x01000000ff0877ac */ /* 0x000e220008000a00 */
[----:B------:R-:W-:Y:S02]  /*0230*/  IMAD.MOV.U32 R4, RZ, RZ, RZ ;  /* 0x000000ffff047224 */ /* 0x000fe400078e00ff */
[----:B------:R-:W-:Y:S01]  /*0240*/  IMAD.MOV.U32 R16, RZ, RZ, RZ ;  /* 0x000000ffff107224 */ /* 0x000fe200078e00ff */
[----:B------:R-:W-:Y:S01]  /*0250*/  LOP3.LUT R5, R5, 0x80000000, RZ, 0xfc, !PT ;  /* 0x8000000005057812 */ /* 0x000fe200078efcff */
[----:B------:R-:W-:Y:S01]  /*0260*/  UMOV UR5, URZ ;  /* 0x000000ff00057c82 */ /* 0x000fe20008000000 */
[----:B------:R-:W-:-:S05]  /*0270*/  UMOV UR4, URZ ;  /* 0x000000ff00047c82 */ /* 0x000fca0008000000 */
.L_x_3:
[----:B0-----:R-:W-:Y:S01]  /*0280*/  MOV R8, UR8 ;  /* 0x0000000800087c02 */ /* 0x001fe20008000f00 */
[----:B------:R-:W-:-:S05]  /*0290*/  IMAD.U32 R9, RZ, RZ, UR9 ;  /* 0x00000009ff097e24 */ /* 0x000fca000f8e00ff */
[----:B------:R-:W2:Y:S01]  /*02a0*/  LDG.E.CONSTANT R6, desc[UR6][R8.64] ;  /* 0x0000000608067981 */ /* 0x000ea2000c1e9900 */
[----:B------:R-:W-:Y:S01]  /*02b0*/  UIADD3 UR4, UPT, UPT, UR4, 0x1, URZ ;  /* 0x0000000104047890 */ /* 0x000fe2000fffe0ff */
[C---:B------:R-:W-:Y:S01]  /*02c0*/  ISETP.EQ.AND P0, PT, R16.reuse, RZ, PT ;  /* 0x000000ff1000720c */ /* 0x040fe20003f02270 */
[----:B------:R-:W-:Y:S01]  /*02d0*/  UIADD3 UR8, UP1, UPT, UR8, 0x4, URZ ;  /* 0x0000000408087890 */ /* 0x000fe2000ff3e0ff */
[C---:B------:R-:W-:Y:S01]  /*02e0*/  ISETP.EQ.AND P1, PT, R16.reuse, 0x4, PT ;  /* 0x000000041000780c */ /* 0x040fe20003f22270 */
[----:B------:R-:W-:Y:S01]  /*02f0*/  UISETP.NE.AND UP0, UPT, UR4, 0x6, UPT ;  /* 0x000000060400788c */ /* 0x000fe2000bf05270 */
[C---:B------:R-:W-:Y:S01]  /*0300*/  ISETP.EQ.AND P2, PT, R16.reuse, 0x8, PT ;  /* 0x000000081000780c */ /* 0x040fe20003f42270 */
[----:B------:R-:W-:Y:S01]  /*0310*/  UIADD3.X UR9, UPT, UPT, URZ, UR9, URZ, UP1, !UPT ;  /* 0x00000009ff097290 */ /* 0x000fe20008ffe4ff */
[C---:B------:R-:W-:Y:S02]  /*0320*/  ISETP.EQ.AND P3, PT, R16.reuse, 0xc, PT ;  /* 0x0000000c1000780c */ /* 0x040fe40003f62270 */
[----:B------:R-:W-:-:S02]  /*0330*/  ISETP.EQ.AND P4, PT, R16, 0x10, PT ;  /* 0x000000101000780c */ /* 0x000fc40003f82270 */
[C---:B------:R-:W-:Y:S02]  /*0340*/  ISETP.EQ.AND P5, PT, R16.reuse, 0x14, PT ;  /* 0x000000141000780c */ /* 0x040fe40003fa2270 */
[----:B------:R-:W-:Y:S01]  /*0350*/  IADD3 R16, PT, PT, R16, 0x4, RZ ;  /* 0x0000000410107810 */ /* 0x000fe20007ffe0ff */
[----:B--2---:R-:W-:-:S03]  /*0360*/  IMAD.WIDE.U32 R6, R6, R5, RZ ;  /* 0x0000000506067225 */ /* 0x004fc600078e00ff */
[----:B------:R-:W-:-:S04]  /*0370*/  IADD3 R6, P6, PT, R6, R4, RZ ;  /* 0x0000000406067210 */ /* 0x000fc80007fde0ff */
[----:B------:R-:W-:Y:S01]  /*0380*/  IADD3.X R4, PT, PT, R7, UR5, RZ, P6, !PT ;  /* 0x0000000507047c10 */ /* 0x000fe2000b7fe4ff */
[--C-:B------:R-:W-:Y:S01]  /*0390*/  @P0 IMAD.MOV.U32 R10, RZ, RZ, R6.reuse ;  /* 0x000000ffff0a0224 */ /* 0x100fe200078e0006 */
[----:B------:R-:W-:Y:S01]  /*03a0*/  @P2 MOV R12, R6 ;  /* 0x00000006000c2202 */ /* 0x000fe20000000f00 */
[--C-:B------:R-:W-:Y:S02]  /*03b0*/  @P1 IMAD.MOV.U32 R11, RZ, RZ, R6.reuse ;  /* 0x000000ffff0b1224 */ /* 0x100fe400078e0006 */
[--C-:B------:R-:W-:Y:S02]  /*03c0*/  @P3 IMAD.MOV.U32 R13, RZ, RZ, R6.reuse ;  /* 0x000000ffff0d3224 */ /* 0x100fe400078e0006 */
[--C-:B------:R-:W-:Y:S02]  /*03d0*/  @P4 IMAD.MOV.U32 R14, RZ, RZ, R6.reuse ;  /* 0x000000ffff0e4224 */ /* 0x100fe400078e0006 */
[----:B------:R-:W-:Y:S01]  /*03e0*/  @P5 IMAD.MOV.U32 R15, RZ, RZ, R6 ;  /* 0x000000ffff0f5224 */ /* 0x000fe200078e0006 */
[----:B------:R-:W-:Y:S06]  /*03f0*/  BRA.U UP0, `(.L_x_3) ;  /* 0xfffffffd00a07547 */ /* 0x000fec000b83ffff */
[----:B------:R-:W-:Y:S01]  /*0400*/  SHF.R.U32.HI R5, RZ, 0x17, R0 ;  /* 0x00000017ff057819 */ /* 0x000fe20000011600 */
[----:B------:R-:W-:Y:S03]  /*0410*/  BSSY.RECONVERGENT B1, `(.L_x_4) ;  /* 0x0000029000017945 */ /* 0x000fe60003800200 */
[C---:B------:R-:W-:Y:S02]  /*0420*/  LOP3.LUT R6, R5.reuse, 0xe0, RZ, 0xc0, !PT ;  /* 0x000000e005067812 */ /* 0x040fe400078ec0ff */
[----:B------:R-:W-:-:S03]  /*0430*/  LOP3.LUT P6, RZ, R5, 0x1f, RZ, 0xc0, !PT ;  /* 0x0000001f05ff7812 */ /* 0x000fc600078cc0ff */
[----:B------:R-:W-:-:S05]  /*0440*/  VIADD R6, R6, 0xffffff80 ;  /* 0xffffff8006067836 */ /* 0x000fca0000000000 */
[----:B------:R-:W-:-:S05]  /*0450*/  SHF.R.U32.HI R6, RZ, 0x5, R6 ;  /* 0x00000005ff067819 */ /* 0x000fca0000011606 */
[----:B------:R-:W-:-:S05]  /*0460*/  IMAD.U32 R9, R6, -0x4, RZ ;  /* 0xfffffffc06097824 */ /* 0x000fca00078e00ff */
[C---:B------:R-:W-:Y:S02]  /*0470*/  ISETP.EQ.AND P3, PT, R9.reuse, -0x18, PT ;  /* 0xffffffe80900780c */ /* 0x040fe40003f62270 */
[C---:B------:R-:W-:Y:S02]  /*0480*/  ISETP.EQ.AND P4, PT, R9.reuse, -0x14, PT ;  /* 0xffffffec0900780c */ /* 0x040fe40003f82270 */
[C---:B------:R-:W-:Y:S02]  /*0490*/  ISETP.EQ.AND P2, PT, R9.reuse, -0x10, PT ;  /* 0xfffffff00900780c */ /* 0x040fe40003f42270 */
[C---:B------:R-:W-:Y:S02]  /*04a0*/  ISETP.EQ.AND P1, PT, R9.reuse, -0xc, PT ;  /* 0xfffffff40900780c */ /* 0x040fe40003f22270 */
[C---:B------:R-:W-:Y:S02]  /*04b0*/  ISETP.EQ.AND P0, PT, R9.reuse, -0x8, PT ;  /* 0xfffffff80900780c */ /* 0x040fe40003f02270 */
[----:B------:R-:W-:-:S03]  /*04c0*/  ISETP.EQ.AND P5, PT, R9, RZ, PT ;  /* 0x000000ff0900720c */ /* 0x000fc60003fa2270 */
[----:B------:R-:W-:Y:S01]  /*04d0*/  @P3 IMAD.MOV.U32 R6, RZ, RZ, R10 ;  /* 0x000000ffff063224 */ /* 0x000fe200078e000a */
[C---:B------:R-:W-:Y:S01]  /*04e0*/  ISETP.EQ.AND P3, PT, R9.reuse, -0x4, PT ;  /* 0xfffffffc0900780c */ /* 0x040fe20003f62270 */
[----:B------:R-:W-:Y:S01]  /*04f0*/  @P4 IMAD.MOV.U32 R6, RZ, RZ, R11 ;  /* 0x000000ffff064224 */ /* 0x000fe200078e000b */
[----:B------:R-:W-:Y:S01]  /*0500*/  @P4 MOV R7, R10 ;  /* 0x0000000a00074202 */ /* 0x000fe20000000f00 */
[----:B------:R-:W-:Y:S01]  /*0510*/  @P2 IMAD.MOV.U32 R6, RZ, RZ, R12 ;  /* 0x000000ffff062224 */ /* 0x000fe200078e000c */
[----:B------:R-:W-:Y:S01]  /*0520*/  ISETP.EQ.AND P4, PT, R9, 0x4, PT ;  /* 0x000000040900780c */ /* 0x000fe20003f82270 */
[----:B------:R-:W-:Y:S02]  /*0530*/  @P1 IMAD.MOV.U32 R6, RZ, RZ, R13 ;  /* 0x000000ffff061224 */ /* 0x000fe400078e000d */
[----:B------:R-:W-:Y:S02]  /*0540*/  @P0 IMAD.MOV.U32 R6, RZ, RZ, R14 ;  /* 0x000000ffff060224 */ /* 0x000fe400078e000e */
[----:B------:R-:W-:Y:S01]  /*0550*/  @P2 IMAD.MOV.U32 R7, RZ, RZ, R11 ;  /* 0x000000ffff072224 */ /* 0x000fe200078e000b */
[----:B------:R-:W-:Y:S01]  /*0560*/  @P1 MOV R7, R12 ;  /* 0x0000000c00071202 */ /* 0x000fe20000000f00 */
[----:B------:R-:W-:-:S02]  /*0570*/  @P0 IMAD.MOV.U32 R7, RZ, RZ, R13 ;  /* 0x000000ffff070224 */ /* 0x000fc400078e000d */
[--C-:B------:R-:W-:Y:S01]  /*0580*/  @P3 IMAD.MOV.U32 R6, RZ, RZ, R15.reuse ;  /* 0x000000ffff063224 */ /* 0x100fe200078e000f */
[----:B------:R-:W-:Y:S01]  /*0590*/  @P3 MOV R7, R14 ;  /* 0x0000000e00073202 */ /* 0x000fe20000000f00 */
[----:B------:R-:W-:Y:S02]  /*05a0*/  @P5 IMAD.MOV.U32 R6, RZ, RZ, R4 ;  /* 0x000000ffff065224 */ /* 0x000fe400078e0004 */
[----:B------:R-:W-:Y:S01]  /*05b0*/  @P5 IMAD.MOV.U32 R7, RZ, RZ, R15 ;  /* 0x000000ffff075224 */ /* 0x000fe200078e000f */
[----:B------:R-:W-:Y:S01]  /*05c0*/  @P4 MOV R7, R4 ;  /* 0x0000000400074202 */ /* 0x000fe20000000f00 */
[----:B------:R-:W-:Y:S01]  /*05d0*/  IMAD.MOV.U32 R8, RZ, RZ, R6 ;  /* 0x000000ffff087224 */ /* 0x000fe200078e0006 */
[----:B------:R-:W-:Y:S06]  /*05e0*/  @!P6 BRA `(.L_x_5) ;  /* 0x00000000002ce947 */ /* 0x000fec0003800000 */
[----:B------:R-:W-:Y:S01]  /*05f0*/  @P2 IMAD.MOV.U32 R6, RZ, RZ, R10 ;  /* 0x000000ffff062224 */ /* 0x000fe200078e000a */
[----:B------:R-:W-:Y:S01]  /*0600*/  LOP3.LUT R5, R5, 0x1f, RZ, 0xc0, !PT ;  /* 0x0000001f05057812 */ /* 0x000fe200078ec0ff */
[----:B------:R-:W-:Y:S01]  /*0610*/  @P1 IMAD.MOV.U32 R6, RZ, RZ, R11 ;  /* 0x000000ffff061224 */ /* 0x000fe200078e000b */
[----:B------:R-:W-:Y:S01]  /*0620*/  @P0 MOV R6, R12 ;  /* 0x0000000c00060202 */ /* 0x000fe20000000f00 */
[----:B------:R-:W-:Y:S01]  /*0630*/  @P3 IMAD.MOV.U32 R6, RZ, RZ, R13 ;  /* 0x000000ffff063224 */ /* 0x000fe200078e000d */
[----:B------:R-:W-:Y:S01]  /*0640*/  ISETP.EQ.AND P0, PT, R9, 0x8, PT ;  /* 0x000000080900780c */ /* 0x000fe20003f02270 */
[----:B------:R-:W-:Y:S01]  /*0650*/  @P5 IMAD.MOV.U32 R6, RZ, RZ, R14 ;  /* 0x000000ffff065224 */ /* 0x000fe200078e000e */
[----:B------:R-:W-:Y:S01]  /*0660*/  SHF.L.W.U32.HI R8, R7, R5, R8 ;  /* 0x0000000507087219 */ /* 0x000fe20000010e08 */
[----:B------:R-:W-:-:S10]  /*0670*/  @P4 IMAD.MOV.U32 R6, RZ, RZ, R15 ;  /* 0x000000ffff064224 */ /* 0x000fd400078e000f */
[----:B------:R-:W-:-:S04]  /*0680*/  @P0 MOV R6, R4 ;  /* 0x0000000400060202 */ /* 0x000fc80000000f00 */
[----:B------:R-:W-:-:S07]  /*0690*/  SHF.L.W.U32.HI R7, R6, R5, R7 ;  /* 0x0000000506077219 */ /* 0x000fce0000010e07 */
.L_x_5:
[----:B------:R-:W-:Y:S05]  /*06a0*/  BSYNC.RECONVERGENT B1 ;  /* 0x0000000000017941 */ /* 0x000fea0003800200 */
.L_x_4:
[C-C-:B------:R-:W-:Y:S01]  /*06b0*/  SHF.L.W.U32.HI R9, R7.reuse, 0x2, R8.reuse ;  /* 0x0000000207097819 */ /* 0x140fe20000010e08 */
[----:B------:R-:W-:Y:S01]  /*06c0*/  IMAD.SHL.U32 R7, R7, 0x4, RZ ;  /* 0x0000000407077824 */ /* 0x000fe200078e00ff */
[----:B------:R-:W-:Y:S01]  /*06d0*/  UMOV UR4, 0x54442d19 ;  /* 0x54442d1900047882 */ /* 0x000fe20000000000 */
[----:B------:R-:W-:Y:S01]  /*06e0*/  UMOV UR5, 0x3bf921fb ;  /* 0x3bf921fb00057882 */ /* 0x000fe20000000000 */
[----:B------:R-:W-:Y:S02]  /*06f0*/  SHF.R.S32.HI R4, RZ, 0x1f, R9 ;  /* 0x0000001fff047819 */ /* 0x000fe40000011409 */
[----:B------:R-:W-:Y:S02]  /*0700*/  SHF.R.U32.HI R8, RZ, 0x1e, R8 ;  /* 0x0000001eff087819 */ /* 0x000fe40000011608 */
[C---:B------:R-:W-:Y:S02]  /*0710*/  LOP3.LUT R6, R4.reuse, R7, RZ, 0x3c, !PT ;  /* 0x0000000704067212 */ /* 0x040fe400078e3cff */
[----:B------:R-:W-:-:S02]  /*0720*/  LOP3.LUT R7, R4, R9, RZ, 0x3c, !PT ;  /* 0x0000000904077212 */ /* 0x000fc400078e3cff */
[----:B------:R-:W-:Y:S02]  /*0730*/  ISETP.GE.AND P0, PT, R0, RZ, PT ;  /* 0x000000ff0000720c */ /* 0x000fe40003f06270 */
[----:B------:R-:W0:Y:S01]  /*0740*/  I2F.F64.S64 R4, R6 ;  /* 0x0000000600047312 */ /* 0x000e220000301c00 */
[C---:B------:R-:W-:Y:S02]  /*0750*/  LOP3.LUT R0, R9.reuse, R0, RZ, 0x3c, !PT ;  /* 0x0000000009007212 */ /* 0x040fe400078e3cff */
[----:B------:R-:W-:Y:S02]  /*0760*/  LEA.HI R8, R9, R8, RZ, 0x1 ;  /* 0x0000000809087211 */ /* 0x000fe400078f08ff */
[----:B------:R-:W-:-:S03]  /*0770*/  ISETP.GE.AND P1, PT, R0, RZ, PT ;  /* 0x000000ff0000720c */ /* 0x000fc60003f26270 */
[----:B------:R-:W-:-:S05]  /*0780*/  IMAD.MOV R0, RZ, RZ, -R8 ;  /* 0x000000ffff007224 */ /* 0x000fca00078e0a08 */
[----:B------:R-:W-:Y:S01]  /*0790*/  @!P0 MOV R8, R0 ;  /* 0x0000000000088202 */ /* 0x000fe20000000f00 */
[----:B0-----:R-:W-:-:S10]  /*07a0*/  DMUL R4, R4, UR4 ;  /* 0x0000000404047c28 */ /* 0x001fd40008000000 */
[----:B------:R-:W0:Y:S02]  /*07b0*/  F2F.F32.F64 R4, R4 ;  /* 0x0000000400047310 */ /* 0x000e240000301000 */
[----:B0-----:R-:W-:-:S07]  /*07c0*/  FSEL R6, -R4, R4, !P1 ;  /* 0x0000000404067208 */ /* 0x001fce0004800100 */
.L_x_2:
[----:B------:R-:W-:Y:S05]  /*07d0*/  BSYNC.RECONVERGENT B0 ;  /* 0x0000000000007941 */ /* 0x000fea0003800200 */
.L_x_1:
[----:B------:R-:W-:Y:S02]  /*07e0*/  IMAD.MOV.U32 R0, RZ, RZ, 0x37cbac00 ;  /* 0x37cbac00ff007424 */ /* 0x000fe400078e00ff */
[----:B------:R-:W-:Y:S01]  /*07f0*/  FMUL R5, R6, R6 ;  /* 0x0000000606057220 */ /* 0x000fe20000400000 */
[----:B------:R-:W-:Y:S01]  /*0800*/  LOP3.LUT R4, R8, 0x1, RZ, 0xc0, !PT ;  /* 0x0000000108047812 */ /* 0x000fe200078ec0ff */
[----:B------:R-:W-:Y:S01]  /*0810*/  IMAD.MOV.U32 R10, RZ, RZ, 0x3d2aaabb ;  /* 0x3d2aaabbff0a7424 */ /* 0x000fe200078e00ff */
[----:B------:R-:W-:Y:S01]  /*0820*/  MOV R9, 0x3effffff ;  /* 0x3effffff00097802 */ /* 0x000fe20000000f00 */
[----:B------:R-:W-:Y:S01]  /*0830*/  FFMA R0, R5, R0, -0.0013887860113754868507 ;  /* 0xbab607ed05007423 */ /* 0x000fe20000000000 */
[----:B------:R-:W-:Y:S02]  /*0840*/  ISETP.NE.U32.AND P0, PT, R4, 0x1, PT ;  /* 0x000000010400780c */ /* 0x000fe40003f05070 */
[----:B------:R-:W-:Y:S02]  /*0850*/  LOP3.LUT P1, RZ, R8, 0x2, RZ, 0xc0, !PT ;  /* 0x0000000208ff7812 */ /* 0x000fe4000782c0ff */
[----:B------:R-:W-:-:S02]  /*0860*/  FSEL R4, R0, -0.00019574658654164522886, !P0 ;  /* 0xb94d415300047808 */ /* 0x000fc40004000000 */
[----:B------:R-:W-:Y:S02]  /*0870*/  FSEL R10, R10, 0.0083327032625675201416, !P0 ;  /* 0x3c0885e40a0a7808 */ /* 0x000fe40004000000 */
[----:B------:R-:W-:Y:S02]  /*0880*/  FSEL R0, R6, 1, P0 ;  /* 0x3f80000006007808 */ /* 0x000fe40000000000 */
[----:B------:R-:W-:Y:S01]  /*0890*/  FSEL R9, -R9, -0.16666662693023681641, !P0 ;  /* 0xbe2aaaa809097808 */ /* 0x000fe20004000100 */
[C---:B------:R-:W-:Y:S02]  /*08a0*/  FFMA R4, R5.reuse, R4, R10 ;  /* 0x0000000405047223 */ /* 0x040fe4000000000a */
[C---:B------:R-:W-:Y:S02]  /*08b0*/  FFMA R7, R5.reuse, R0, RZ ;  /* 0x0000000005077223 */ /* 0x040fe400000000ff */
[----:B------:R-:W-:Y:S01]  /*08c0*/  FFMA R4, R5, R4, R9 ;  /* 0x0000000405047223 */ /* 0x000fe20000000009 */
[----:B------:R-:W-:-:S03]  /*08d0*/  IMAD.MOV.U32 R5, RZ, RZ, 0x40000000 ;  /* 0x40000000ff057424 */ /* 0x000fc600078e00ff */
[----:B------:R-:W-:-:S04]  /*08e0*/  FFMA R0, R7, R4, R0 ;  /* 0x0000000407007223 */ /* 0x000fc80000000000 */
[----:B------:R-:W-:-:S04]  /*08f0*/  @P1 FADD R0, RZ, -R0 ;  /* 0x80000000ff001221 */ /* 0x000fc80000000000 */
[----:B------:R-:W-:-:S05]  /*0900*/  FFMA R5, R0, R5, 2 ;  /* 0x4000000000057423 */ /* 0x000fca0000000005 */
[----:B------:R-:W-:Y:S01]  /*0910*/  STG.E desc[UR6][R2.64+0x8], R5 ;  /* 0x0000080502007986 */ /* 0x000fe2000c101906 */
[----:B------:R-:W-:Y:S05]  /*0920*/  EXIT ;  /* 0x000000000000794d */ /* 0x000fea0003800000 */
.L_x_6:
        /* <DEDUP_REMOVED lines=13> */
.L_x_8:


//--------------------- .nv.global.init           --------------------------
	.section	.nv.global.init,"aw",@progbits
	.align	4
.nv.global.init:
	.type		__cudart_i2opi_f,@object
	.size		__cudart_i2opi_f,(.L_0 - __cudart_i2opi_f)
__cudart_i2opi_f:
        /*0000*/ 	.byte	0x41, 0x90, 0x43, 0x3c, 0x99, 0x95, 0x62, 0xdb, 0xc0, 0xdd, 0x34, 0xf5, 0xd1, 0x57, 0x27, 0xfc
        /*0010*/ 	.byte	0x29, 0x15, 0x44, 0x4e, 0x6e, 0x83, 0xf9, 0xa2
.L_0:


//--------------------- .nv.shared.reserved.0     --------------------------
	.section	.nv.shared.reserved.0,"aw",@nobits
	.weak		__nv_reservedSMEM_offset_0_alias
	.size		__nv_reservedSMEM_offset_0_alias, 0, 64
	.other		__nv_reservedSMEM_offset_0_alias,@"STO_CUDA_RESERVED_SHARED STV_DEFAULT"
__nv_reservedSMEM_offset_0_alias:
	.zero		0
	.zero		64


//--------------------- .nv.constant0._Z15updateVBOKernelP6float3Pfjj --------------------------
	.section	.nv.constant0._Z15updateVBOKernelP6float3Pfjj,"a",@progbits
	.sectionflags	@""
	.align	4
.nv.constant0._Z15updateVBOKernelP6float3Pfjj:
	.zero		920


//--------------------- .nv.constant0._Z14oscilateKernelfP6float3 --------------------------
	.section	.nv.constant0._Z14oscilateKernelfP6float3,"a",@progbits
	.sectionflags	@""
	.align	4
.nv.constant0._Z14oscilateKernelfP6float3:
	.zero		912


//--------------------- SYMBOLS --------------------------

	.type		.nv.reservedSmem.offset0,@object
	.size		.nv.reservedSmem.offset0,0x4
